//
// Generated by NVIDIA NVVM Compiler
//
// Compiler Build ID: CL-36424714
// Cuda compilation tools, release 13.0, V13.0.88
// Based on NVVM 20.0.0
//

.version 9.0
.target sm_100
.address_size 64

	// .globl	_Z11add_vectorsPfS_S_i

.visible .entry _Z11add_vectorsPfS_S_i(
	.param .u64 .ptr .align 1 _Z11add_vectorsPfS_S_i_param_0,
	.param .u64 .ptr .align 1 _Z11add_vectorsPfS_S_i_param_1,
	.param .u64 .ptr .align 1 _Z11add_vectorsPfS_S_i_param_2,
	.param .u32 _Z11add_vectorsPfS_S_i_param_3
)
{
	.reg .pred 	%p<2>;
	.reg .b32 	%r<6>;
	.reg .b32 	%f<4>;
	.reg .b64 	%rd<11>;

	ld.param.u64 	%rd1, [_Z11add_vectorsPfS_S_i_param_0];
	ld.param.u64 	%rd2, [_Z11add_vectorsPfS_S_i_param_1];
	ld.param.u64 	%rd3, [_Z11add_vectorsPfS_S_i_param_2];
	ld.param.u32 	%r2, [_Z11add_vectorsPfS_S_i_param_3];
	mov.u32 	%r3, %ntid.x;
	mov.u32 	%r4, %ctaid.x;
	mov.u32 	%r5, %tid.x;
	mad.lo.s32 	%r1, %r3, %r4, %r5;
	setp.ge.s32 	%p1, %r1, %r2;
	@%p1 bra 	$L__BB0_2;
	cvta.to.global.u64 	%rd4, %rd1;
	cvta.to.global.u64 	%rd5, %rd2;
	cvta.to.global.u64 	%rd6, %rd3;
	mul.wide.s32 	%rd7, %r1, 4;
	add.s64 	%rd8, %rd4, %rd7;
	ld.global.f32 	%f1, [%rd8];
	add.s64 	%rd9, %rd5, %rd7;
	ld.global.f32 	%f2, [%rd9];
	add.f32 	%f3, %f1, %f2;
	add.s64 	%rd10, %rd6, %rd7;
	st.global.f32 	[%rd10], %f3;
$L__BB0_2:
	ret;

}


// ===== COMPILED SASS (sm_100) =====

	.target	sm_100

	.elftype	@"ET_EXEC"


//--------------------- .note.nv.tkinfo           --------------------------
	.section	.note.nv.tkinfo,"",@"SHT_NOTE"
	.sectionflags	@"SHF_NOTE_NV_TKINFO"
	.tkinfo
        /*0018*/ 	.word	0x00000002
        /*0030*/ 	.string	""
        /*0030*/ 	.string	"ptxas"
        /*0030*/ 	.string	"Cuda compilation tools, release 13.0, V13.0.88"
        /*0030*/ 	.string	"Build cuda_13.0.r13.0/compiler.36424714_0"
        /*0030*/ 	.string	"-arch sm_100 -m 64 "



//--------------------- .note.nv.cuinfo           --------------------------
	.section	.note.nv.cuinfo,"",@"SHT_NOTE"
	.sectionflags	@"SHF_NOTE_NV_CUINFO"
        /*0018*/ 	.short	0x0002
        /*001a*/ 	.short	0x0064
        /*001c*/ 	.short	0x0082
	.zero		2


//--------------------- .nv.info                  --------------------------
	.section	.nv.info,"",@"SHT_CUDA_INFO"
	.align	4


	//----- nvinfo : EIATTR_REGCOUNT
	.align		4
        /*0000*/ 	.byte	0x04, 0x2f
        /*0002*/ 	.short	(.L_1 - .L_0)
	.align		4
.L_0:
        /*0004*/ 	.word	index@(_Z11add_vectorsPfS_S_i)
        /*0008*/ 	.word	0x0000000c


	//----- nvinfo : EIATTR_FRAME_SIZE
	.align		4
.L_1:
        /*000c*/ 	.byte	0x04, 0x11
        /*000e*/ 	.short	(.L_3 - .L_2)
	.align		4
.L_2:
        /*0010*/ 	.word	index@(_Z11add_vectorsPfS_S_i)
        /*0014*/ 	.word	0x00000000


	//----- nvinfo : EIATTR_MIN_STACK_SIZE
	.align		4
.L_3:
        /*0018*/ 	.byte	0x04, 0x12
        /*001a*/ 	.short	(.L_5 - .L_4)
	.align		4
.L_4:
        /*001c*/ 	.word	index@(_Z11add_vectorsPfS_S_i)
        /*0020*/ 	.word	0x00000000
.L_5:


//--------------------- .nv.compat                --------------------------
	.section	.nv.compat,"",@"SHT_CUDA_COMPAT_INFO"
	.align	4
        /*0000*/ 	.byte	0x02, 0x09, 0x00, 0x00, 0x02, 0x02, 0x01, 0x00, 0x02, 0x05, 0x05, 0x00, 0x03, 0x07, 0x01, 0x01
        /*0010*/ 	.byte	0x02, 0x03, 0x00, 0x00, 0x02, 0x06, 0x01, 0x00, 0x04, 0x0b, 0x08, 0x00, 0x09, 0x00, 0x00, 0x00
        /*0020*/ 	.byte	0x00, 0x00, 0x00, 0x00


//--------------------- .nv.info._Z11add_vectorsPfS_S_i --------------------------
	.section	.nv.info._Z11add_vectorsPfS_S_i,"",@"SHT_CUDA_INFO"
	.sectionflags	@""
	.align	4


	//----- nvinfo : EIATTR_CUDA_API_VERSION
	.align		4
        /*0000*/ 	.byte	0x04, 0x37
        /*0002*/ 	.short	(.L_7 - .L_6)
.L_6:
        /*0004*/ 	.word	0x00000082


	//----- nvinfo : EIATTR_KPARAM_INFO
	.align		4
.L_7:
        /*0008*/ 	.byte	0x04, 0x17
        /*000a*/ 	.short	(.L_9 - .L_8)
.L_8:
        /*000c*/ 	.word	0x00000000
        /*0010*/ 	.short	0x0003
        /*0012*/ 	.short	0x0018
        /*0014*/ 	.byte	0x00, 0xf0, 0x11, 0x00


	//----- nvinfo : EIATTR_KPARAM_INFO
	.align		4
.L_9:
        /*0018*/ 	.byte	0x04, 0x17
        /*001a*/ 	.short	(.L_11 - .L_10)
.L_10:
        /*001c*/ 	.word	0x00000000
        /*0020*/ 	.short	0x0002
        /*0022*/ 	.short	0x0010
        /*0024*/ 	.byte	0x00, 0xf5, 0x21, 0x00


	//----- nvinfo : EIATTR_KPARAM_INFO
	.align		4
.L_11:
        /*0028*/ 	.byte	0x04, 0x17
        /*002a*/ 	.short	(.L_13 - .L_12)
.L_12:
        /*002c*/ 	.word	0x00000000
        /*0030*/ 	.short	0x0001
        /*0032*/ 	.short	0x0008
        /*0034*/ 	.byte	0x00, 0xf5, 0x21, 0x00


	//----- nvinfo : EIATTR_KPARAM_INFO
	.align		4
.L_13:
        /*0038*/ 	.byte	0x04, 0x17
        /*003a*/ 	.short	(.L_15 - .L_14)
.L_14:
        /*003c*/ 	.word	0x00000000
        /*0040*/ 	.short	0x0000
        /*0042*/ 	.short	0x0000
        /*0044*/ 	.byte	0x00, 0xf5, 0x21, 0x00


	//----- nvinfo : EIATTR_SPARSE_MMA_MASK
	.align		4
.L_15:
        /*0048*/ 	.byte	0x03, 0x50
        /*004a*/ 	.short	0x0000


	//----- nvinfo : EIATTR_MAXREG_COUNT
	.align		4
        /*004c*/ 	.byte	0x03, 0x1b
        /*004e*/ 	.short	0x00ff


	//----- nvinfo : EIATTR_MERCURY_ISA_VERSION
	.align		4
        /*0050*/ 	.byte	0x03, 0x5f
        /*0052*/ 	.short	0x0101


	//----- nvinfo : EIATTR_VRC_CTA_INIT_COUNT
	.align		4
        /*0054*/ 	.byte	0x02, 0x4a
	.zero		1
	.zero		1


	//----- nvinfo : EIATTR_EXIT_INSTR_OFFSETS
	.align		4
        /*0058*/ 	.byte	0x04, 0x1c
        /*005a*/ 	.short	(.L_17 - .L_16)


	//   ....[0]....
.L_16:
        /*005c*/ 	.word	0x00000070


	//   ....[1]....
        /*0060*/ 	.word	0x00000130


	//----- nvinfo : EIATTR_CBANK_PARAM_SIZE
	.align		4
.L_17:
        /*0064*/ 	.byte	0x03, 0x19
        /*0066*/ 	.short	0x001c


	//----- nvinfo : EIATTR_PARAM_CBANK
	.align		4
        /*0068*/ 	.byte	0x04, 0x0a
        /*006a*/ 	.short	(.L_19 - .L_18)
	.align		4
.L_18:
        /*006c*/ 	.word	index@(.nv.constant0._Z11add_vectorsPfS_S_i)
        /*0070*/ 	.short	0x0380
        /*0072*/ 	.short	0x001c


	//----- nvinfo : EIATTR_SW_WAR
	.align		4
.L_19:
        /*0074*/ 	.byte	0x04, 0x36
        /*0076*/ 	.short	(.L_21 - .L_20)
.L_20:
        /*0078*/ 	.word	0x00000008
.L_21:


//--------------------- .nv.callgraph             --------------------------
	.section	.nv.callgraph,"",@"SHT_CUDA_CALLGRAPH"
	.align	4
	.sectionentsize	8
	.align		4
        /*0000*/ 	.word	0x00000000
	.align		4
        /*0004*/ 	.word	0xffffffff
	.align		4
        /*0008*/ 	.word	0x00000000
	.align		4
        /*000c*/ 	.word	0xfffffffe
	.align		4
        /*0010*/ 	.word	0x00000000
	.align		4
        /*0014*/ 	.word	0xfffffffd
	.align		4
        /*0018*/ 	.word	0x00000000
	.align		4
        /*001c*/ 	.word	0xfffffffc


//--------------------- .text._Z11add_vectorsPfS_S_i --------------------------
	.section	.text._Z11add_vectorsPfS_S_i,"ax",@progbits
	.align	128
        .global         _Z11add_vectorsPfS_S_i
        .type           _Z11add_vectorsPfS_S_i,@function
        .size           _Z11add_vectorsPfS_S_i,(.L_x_1 - _Z11add_vectorsPfS_S_i)
        .other          _Z11add_vectorsPfS_S_i,@"STO_CUDA_ENTRY STV_DEFAULT"
_Z11add_vectorsPfS_S_i:
.text._Z11add_vectorsPfS_S_i:
[----:B------:R-:W-:Y:S01]  /*0000*/  LDC R1, c[0x0][0x37c] ;  /* 0x0000df00ff017b82 */ /* 0x000fe20000000800 */
[----:B------:R-:W0:Y:S01]  /*0010*/  S2R R9, SR_CTAID.X ;  /* 0x0000000000097919 */ /* 0x000e220000002500 */
[----:B------:R-:W0:Y:S01]  /*0020*/  LDCU UR4, c[0x0][0x360] ;  /* 0x00006c00ff0477ac */ /* 0x000e220008000800 */
[----:B------:R-:W0:Y:S01]  /*0030*/  S2R R0, SR_TID.X ;  /* 0x0000000000007919 */ /* 0x000e220000002100 */
[----:B------:R-:W1:Y:S01]  /*0040*/  LDCU UR5, c[0x0][0x398] ;  /* 0x00007300ff0577ac */ /* 0x000e620008000800 */
[----:B0-----:R-:W-:-:S05]  /*0050*/  IMAD R9, R9, UR4, R0 ;  /* 0x0000000409097c24 */ /* 0x001fca000f8e0200 */
[----:B-1----:R-:W-:-:S13]  /*0060*/  ISETP.GE.AND P0, PT, R9, UR5, PT ;  /* 0x0000000509007c0c */ /* 0x002fda000bf06270 */
[----:B------:R-:W-:Y:S05]  /*0070*/  @P0 EXIT ;  /* 0x000000000000094d */ /* 0x000fea0003800000 */
[----:B------:R-:W0:Y:S01]  /*0080*/  LDC.64 R2, c[0x0][0x380] ;  /* 0x0000e000ff027b82 */ /* 0x000e220000000a00 */
[----:B------:R-:W1:Y:S07]  /*0090*/  LDCU.64 UR4, c[0x0][0x358] ;  /* 0x00006b00ff0477ac */ /* 0x000e6e0008000a00 */
[----:B------:R-:W2:Y:S08]  /*00a0*/  LDC.64 R4, c[0x0][0x388] ;  /* 0x0000e200ff047b82 */ /* 0x000eb00000000a00 */
[----:B------:R-:W3:Y:S01]  /*00b0*/  LDC.64 R6, c[0x0][0x390] ;  /* 0x0000e400ff067b82 */ /* 0x000ee20000000a00 */
[----:B0-----:R-:W-:-:S06]  /*00c0*/  IMAD.WIDE R2, R9, 0x4, R2 ;  /* 0x0000000409027825 */ /* 0x001fcc00078e0202 */
[----:B-1----:R-:W4:Y:S01]  /*00d0*/  LDG.E R2, desc[UR4][R2.64] ;  /* 0x0000000402027981 */ /* 0x002f22000c1e1900 */
[----:B--2---:R-:W-:-:S06]  /*00e0*/  IMAD.WIDE R4, R9, 0x4, R4 ;  /* 0x0000000409047825 */ /* 0x004fcc00078e0204 */
[----:B------:R-:W4:Y:S01]  /*00f0*/  LDG.E R5, desc[UR4][R4.64] ;  /* 0x0000000404057981 */ /* 0x000f22000c1e1900 */
[----:B---3--:R-:W-:-:S04]  /*0100*/  IMAD.WIDE R6, R9, 0x4, R6 ;  /* 0x0000000409067825 */ /* 0x008fc800078e0206 */
[----:B----4-:R-:W-:-:S05]  /*0110*/  FADD R9, R2, R5 ;  /* 0x0000000502097221 */ /* 0x010fca0000000000 */
[----:B------:R-:W-:Y:S01]  /*0120*/  STG.E desc[UR4][R6.64], R9 ;  /* 0x0000000906007986 */ /* 0x000fe2000c101904 */
[----:B------:R-:W-:Y:S05]  /*0130*/  EXIT ;  /* 0x000000000000794d */ /* 0x000fea0003800000 */
.L_x_0:
[----:B------:R-:W-:-:S00]  /*0140*/  BRA `(.L_x_0) ;  /* 0xfffffffc00fc7947 */ /* 0x000fc0000383ffff */
[----:B------:R-:W-:-:S00]  /*0150*/  NOP ;  /* 0x0000000000007918 */ /* 0x000fc00000000000 */
        /* <DEDUP_REMOVED lines=10> */
.L_x_1:


//--------------------- .nv.shared.reserved.0     --------------------------
	.section	.nv.shared.reserved.0,"aw",@nobits
	.weak		__nv_reservedSMEM_offset_0_alias
	.size		__nv_reservedSMEM_offset_0_alias, 0, 64
	.other		__nv_reservedSMEM_offset_0_alias,@"STO_CUDA_RESERVED_SHARED STV_DEFAULT"
__nv_reservedSMEM_offset_0_alias:
	.zero		0
	.zero		64


//--------------------- .nv.constant0._Z11add_vectorsPfS_S_i --------------------------
	.section	.nv.constant0._Z11add_vectorsPfS_S_i,"a",@progbits
	.sectionflags	@""
	.align	4
.nv.constant0._Z11add_vectorsPfS_S_i:
	.zero		924


//--------------------- SYMBOLS --------------------------

	.type		.nv.reservedSmem.offset0,@object
	.size		.nv.reservedSmem.offset0,0x4
